//
// Generated by NVIDIA NVVM Compiler
//
// Compiler Build ID: CL-36424714
// Cuda compilation tools, release 13.0, V13.0.88
// Based on NVVM 20.0.0
//

.version 9.0
.target sm_100
.address_size 64

	// .globl	_Z17helloWorldFromGPUv
.extern .func  (.param .b32 func_retval0) vprintf
(
	.param .b64 vprintf_param_0,
	.param .b64 vprintf_param_1
)
;
.global .align 1 .b8 $str[22] = {72, 101, 108, 108, 111, 32, 119, 111, 114, 108, 100, 32, 102, 114, 111, 109, 32, 71, 80, 85, 10};

.visible .entry _Z17helloWorldFromGPUv()
{
	.reg .b32 	%r<3>;
	.reg .b64 	%rd<3>;

	mov.u64 	%rd1, $str;
	cvta.global.u64 	%rd2, %rd1;
	{ // callseq 0, 0
	.param .b64 param0;
	st.param.b64 	[param0], %rd2;
	.param .b64 param1;
	st.param.b64 	[param1], 0;
	.param .b32 retval0;
	call.uni (retval0), 
	vprintf, 
	(
	param0, 
	param1
	);
	ld.param.b32 	%r1, [retval0];
	} // callseq 0
	ret;

}


// ===== COMPILED SASS (sm_100) =====

	.target	sm_100

	.elftype	@"ET_EXEC"


//--------------------- .note.nv.tkinfo           --------------------------
	.section	.note.nv.tkinfo,"",@"SHT_NOTE"
	.sectionflags	@"SHF_NOTE_NV_TKINFO"
	.tkinfo
        /*0018*/ 	.word	0x00000002
        /*0030*/ 	.string	""
        /*0030*/ 	.string	"ptxas"
        /*0030*/ 	.string	"Cuda compilation tools, release 13.0, V13.0.88"
        /*0030*/ 	.string	"Build cuda_13.0.r13.0/compiler.36424714_0"
        /*0030*/ 	.string	"-arch sm_100 -m 64 "



//--------------------- .note.nv.cuinfo           --------------------------
	.section	.note.nv.cuinfo,"",@"SHT_NOTE"
	.sectionflags	@"SHF_NOTE_NV_CUINFO"
        /*0018*/ 	.short	0x0002
        /*001a*/ 	.short	0x0064
        /*001c*/ 	.short	0x0082
	.zero		2


//--------------------- .nv.info                  --------------------------
	.section	.nv.info,"",@"SHT_CUDA_INFO"
	.align	4


	//----- nvinfo : EIATTR_REGCOUNT
	.align		4
        /*0000*/ 	.byte	0x04, 0x2f
        /*0002*/ 	.short	(.L_2 - .L_1)
	.align		4
.L_1:
        /*0004*/ 	.word	index@(_Z17helloWorldFromGPUv)
        /*0008*/ 	.word	0x00000018


	//----- nvinfo : EIATTR_FRAME_SIZE
	.align		4
.L_2:
        /*000c*/ 	.byte	0x04, 0x11
        /*000e*/ 	.short	(.L_4 - .L_3)
	.align		4
.L_3:
        /*0010*/ 	.word	index@(_Z17helloWorldFromGPUv)
        /*0014*/ 	.word	0x00000000


	//----- nvinfo : EIATTR_MIN_STACK_SIZE
	.align		4
.L_4:
        /*0018*/ 	.byte	0x04, 0x12
        /*001a*/ 	.short	(.L_6 - .L_5)
	.align		4
.L_5:
        /*001c*/ 	.word	index@(_Z17helloWorldFromGPUv)
        /*0020*/ 	.word	0x00000000
.L_6:


//--------------------- .nv.compat                --------------------------
	.section	.nv.compat,"",@"SHT_CUDA_COMPAT_INFO"
	.align	4
        /*0000*/ 	.byte	0x02, 0x09, 0x00, 0x00, 0x02, 0x02, 0x01, 0x00, 0x02, 0x05, 0x05, 0x00, 0x03, 0x07, 0x01, 0x01
        /*0010*/ 	.byte	0x02, 0x03, 0x00, 0x00, 0x02, 0x06, 0x01, 0x00, 0x04, 0x0b, 0x08, 0x00, 0x09, 0x00, 0x00, 0x00
        /*0020*/ 	.byte	0x00, 0x00, 0x00, 0x00


//--------------------- .nv.info._Z17helloWorldFromGPUv --------------------------
	.section	.nv.info._Z17helloWorldFromGPUv,"",@"SHT_CUDA_INFO"
	.sectionflags	@""
	.align	4


	//----- nvinfo : EIATTR_CUDA_API_VERSION
	.align		4
        /*0000*/ 	.byte	0x04, 0x37
        /*0002*/ 	.short	(.L_8 - .L_7)
.L_7:
        /*0004*/ 	.word	0x00000082


	//----- nvinfo : EIATTR_SPARSE_MMA_MASK
	.align		4
.L_8:
        /*0008*/ 	.byte	0x03, 0x50
        /*000a*/ 	.short	0x0000


	//----- nvinfo : EIATTR_MAXREG_COUNT
	.align		4
        /*000c*/ 	.byte	0x03, 0x1b
        /*000e*/ 	.short	0x00ff


	//----- nvinfo : EIATTR_EXTERNS
	.align		4
        /*0010*/ 	.byte	0x04, 0x0f
        /*0012*/ 	.short	(.L_10 - .L_9)


	//   ....[0]....
	.align		4
.L_9:
        /*0014*/ 	.word	index@(vprintf)


	//----- nvinfo : EIATTR_MERCURY_ISA_VERSION
	.align		4
.L_10:
        /*0018*/ 	.byte	0x03, 0x5f
        /*001a*/ 	.short	0x0101


	//----- nvinfo : EIATTR_VRC_CTA_INIT_COUNT
	.align		4
        /*001c*/ 	.byte	0x02, 0x4a
	.zero		1
	.zero		1


	//----- nvinfo : EIATTR_SYSCALL_OFFSETS
	.align		4
        /*0020*/ 	.byte	0x04, 0x46
        /*0022*/ 	.short	(.L_12 - .L_11)


	//   ....[0]....
.L_11:
        /*0024*/ 	.word	0x00000080


	//----- nvinfo : EIATTR_EXIT_INSTR_OFFSETS
	.align		4
.L_12:
        /*0028*/ 	.byte	0x04, 0x1c
        /*002a*/ 	.short	(.L_14 - .L_13)


	//   ....[0]....
.L_13:
        /*002c*/ 	.word	0x00000090


	//----- nvinfo : EIATTR_SW_WAR
	.align		4
.L_14:
        /*0030*/ 	.byte	0x04, 0x36
        /*0032*/ 	.short	(.L_16 - .L_15)
.L_15:
        /*0034*/ 	.word	0x00000008
.L_16:


//--------------------- .nv.callgraph             --------------------------
	.section	.nv.callgraph,"",@"SHT_CUDA_CALLGRAPH"
	.align	4
	.sectionentsize	8
	.align		4
        /*0000*/ 	.word	0x00000000
	.align		4
        /*0004*/ 	.word	0xffffffff
	.align		4
        /*0008*/ 	.word	index@(_Z17helloWorldFromGPUv)
	.align		4
        /*000c*/ 	.word	index@(vprintf)
	.align		4
        /*0010*/ 	.word	0x00000000
	.align		4
        /*0014*/ 	.word	0xfffffffe
	.align		4
        /*0018*/ 	.word	0x00000000
	.align		4
        /*001c*/ 	.word	0xfffffffd
	.align		4
        /*0020*/ 	.word	0x00000000
	.align		4
        /*0024*/ 	.word	0xfffffffc


//--------------------- .nv.constant4             --------------------------
	.section	.nv.constant4,"a",@progbits
	.align	8
	.align		8
.nv.constant4:
        /*0000*/ 	.dword	vprintf
	.align		8
        /*0008*/ 	.dword	$str


//--------------------- .text._Z17helloWorldFromGPUv --------------------------
	.section	.text._Z17helloWorldFromGPUv,"ax",@progbits
	.align	128
        .global         _Z17helloWorldFromGPUv
        .type           _Z17helloWorldFromGPUv,@function
        .size           _Z17helloWorldFromGPUv,(.L_x_2 - _Z17helloWorldFromGPUv)
        .other          _Z17helloWorldFromGPUv,@"STO_CUDA_ENTRY STV_DEFAULT"
_Z17helloWorldFromGPUv:
.text._Z17helloWorldFromGPUv:
[----:B------:R-:W0:Y:S01]  /*0000*/  LDC R1, c[0x0][0x37c] ;  /* 0x0000df00ff017b82 */ /* 0x000e220000000800 */
[----:B------:R-:W-:Y:S01]  /*0010*/  MOV R0, 0x0 ;  /* 0x0000000000007802 */ /* 0x000fe20000000f00 */
[----:B------:R-:W1:Y:S01]  /*0020*/  LDCU.64 UR4, c[0x4][0x8] ;  /* 0x01000100ff0477ac */ /* 0x000e620008000a00 */
[----:B------:R-:W-:-:S05]  /*0030*/  CS2R R6, SRZ ;  /* 0x0000000000067805 */ /* 0x000fca000001ff00 */
[----:B------:R2:W3:Y:S01]  /*0040*/  LDC.64 R2, c[0x4][R0] ;  /* 0x0100000000027b82 */ /* 0x0004e20000000a00 */
[----:B-1----:R-:W-:Y:S02]  /*0050*/  IMAD.U32 R4, RZ, RZ, UR4 ;  /* 0x00000004ff047e24 */ /* 0x002fe4000f8e00ff */
[----:B--2---:R-:W-:-:S07]  /*0060*/  IMAD.U32 R5, RZ, RZ, UR5 ;  /* 0x00000005ff057e24 */ /* 0x004fce000f8e00ff */
[----:B------:R-:W-:-:S07]  /*0070*/  LEPC R20, `(.L_x_0) ;  /* 0x000000001014794e */ /* 0x000fce0000000000 */
[----:B0--3--:R-:W-:Y:S05]  /*0080*/  CALL.ABS.NOINC R2 ;  /* 0x0000000002007343 */ /* 0x009fea0003c00000 */
.L_x_0:
[----:B------:R-:W-:Y:S05]  /*0090*/  EXIT ;  /* 0x000000000000794d */ /* 0x000fea0003800000 */
.L_x_1:
[----:B------:R-:W-:-:S00]  /*00a0*/  BRA `(.L_x_1) ;  /* 0xfffffffc00fc7947 */ /* 0x000fc0000383ffff */
[----:B------:R-:W-:-:S00]  /*00b0*/  NOP ;  /* 0x0000000000007918 */ /* 0x000fc00000000000 */
        /* <DEDUP_REMOVED lines=12> */
.L_x_2:


//--------------------- .nv.global.init           --------------------------
	.section	.nv.global.init,"aw",@progbits
.nv.global.init:
	.type		$str,@object
	.size		$str,(.L_0 - $str)
$str:
        /*0000*/ 	.byte	0x48, 0x65, 0x6c, 0x6c, 0x6f, 0x20, 0x77, 0x6f, 0x72, 0x6c, 0x64, 0x20, 0x66, 0x72, 0x6f, 0x6d
        /*0010*/ 	.byte	0x20, 0x47, 0x50, 0x55, 0x0a, 0x00
.L_0:


//--------------------- .nv.shared.reserved.0     --------------------------
	.section	.nv.shared.reserved.0,"aw",@nobits
	.weak		__nv_reservedSMEM_offset_0_alias
	.size		__nv_reservedSMEM_offset_0_alias, 0, 64
	.other		__nv_reservedSMEM_offset_0_alias,@"STO_CUDA_RESERVED_SHARED STV_DEFAULT"
__nv_reservedSMEM_offset_0_alias:
	.zero		0
	.zero		64


//--------------------- .nv.constant0._Z17helloWorldFromGPUv --------------------------
	.section	.nv.constant0._Z17helloWorldFromGPUv,"a",@progbits
	.sectionflags	@""
	.align	4
.nv.constant0._Z17helloWorldFromGPUv:
	.zero		896


//--------------------- SYMBOLS --------------------------

	.type		.nv.reservedSmem.offset0,@object
	.size		.nv.reservedSmem.offset0,0x4
	.type		vprintf,@function
